//
// Generated by NVIDIA NVVM Compiler
//
// Compiler Build ID: CL-36424714
// Cuda compilation tools, release 13.0, V13.0.88
// Based on NVVM 20.0.0
//

.version 9.0
.target sm_100
.address_size 64

	// .globl	_Z10printHellov
.extern .func  (.param .b32 func_retval0) vprintf
(
	.param .b64 vprintf_param_0,
	.param .b64 vprintf_param_1
)
;
.global .align 1 .b8 $str[35] = {104, 101, 108, 108, 111, 32, 119, 111, 114, 108, 100, 32, 102, 114, 111, 109, 32, 71, 80, 85, 32, 98, 121, 32, 116, 104, 114, 101, 97, 100, 58, 37, 100, 10};

.visible .entry _Z10printHellov()
{
	.local .align 8 .b8 	__local_depot0[8];
	.reg .b64 	%SP;
	.reg .b64 	%SPL;
	.reg .b32 	%r<7>;
	.reg .b64 	%rd<5>;

	mov.u64 	%SPL, __local_depot0;
	cvta.local.u64 	%SP, %SPL;
	add.u64 	%rd1, %SP, 0;
	add.u64 	%rd2, %SPL, 0;
	mov.u32 	%r1, %tid.x;
	mov.u32 	%r2, %ctaid.x;
	mov.u32 	%r3, %ntid.x;
	mad.lo.s32 	%r4, %r2, %r3, %r1;
	st.local.u32 	[%rd2], %r4;
	mov.u64 	%rd3, $str;
	cvta.global.u64 	%rd4, %rd3;
	{ // callseq 0, 0
	.param .b64 param0;
	st.param.b64 	[param0], %rd4;
	.param .b64 param1;
	st.param.b64 	[param1], %rd1;
	.param .b32 retval0;
	call.uni (retval0), 
	vprintf, 
	(
	param0, 
	param1
	);
	ld.param.b32 	%r5, [retval0];
	} // callseq 0
	ret;

}


// ===== COMPILED SASS (sm_100) =====

	.target	sm_100

	.elftype	@"ET_EXEC"


//--------------------- .note.nv.tkinfo           --------------------------
	.section	.note.nv.tkinfo,"",@"SHT_NOTE"
	.sectionflags	@"SHF_NOTE_NV_TKINFO"
	.tkinfo
        /*0018*/ 	.word	0x00000002
        /*0030*/ 	.string	""
        /*0030*/ 	.string	"ptxas"
        /*0030*/ 	.string	"Cuda compilation tools, release 13.0, V13.0.88"
        /*0030*/ 	.string	"Build cuda_13.0.r13.0/compiler.36424714_0"
        /*0030*/ 	.string	"-arch sm_100 -m 64 "



//--------------------- .note.nv.cuinfo           --------------------------
	.section	.note.nv.cuinfo,"",@"SHT_NOTE"
	.sectionflags	@"SHF_NOTE_NV_CUINFO"
        /*0018*/ 	.short	0x0002
        /*001a*/ 	.short	0x0064
        /*001c*/ 	.short	0x0082
	.zero		2


//--------------------- .nv.info                  --------------------------
	.section	.nv.info,"",@"SHT_CUDA_INFO"
	.align	4


	//----- nvinfo : EIATTR_REGCOUNT
	.align		4
        /*0000*/ 	.byte	0x04, 0x2f
        /*0002*/ 	.short	(.L_2 - .L_1)
	.align		4
.L_1:
        /*0004*/ 	.word	index@(_Z10printHellov)
        /*0008*/ 	.word	0x00000018


	//----- nvinfo : EIATTR_FRAME_SIZE
	.align		4
.L_2:
        /*000c*/ 	.byte	0x04, 0x11
        /*000e*/ 	.short	(.L_4 - .L_3)
	.align		4
.L_3:
        /*0010*/ 	.word	index@(_Z10printHellov)
        /*0014*/ 	.word	0x00000008


	//----- nvinfo : EIATTR_MIN_STACK_SIZE
	.align		4
.L_4:
        /*0018*/ 	.byte	0x04, 0x12
        /*001a*/ 	.short	(.L_6 - .L_5)
	.align		4
.L_5:
        /*001c*/ 	.word	index@(_Z10printHellov)
        /*0020*/ 	.word	0x00000008
.L_6:


//--------------------- .nv.compat                --------------------------
	.section	.nv.compat,"",@"SHT_CUDA_COMPAT_INFO"
	.align	4
        /*0000*/ 	.byte	0x02, 0x09, 0x00, 0x00, 0x02, 0x02, 0x01, 0x00, 0x02, 0x05, 0x05, 0x00, 0x03, 0x07, 0x01, 0x01
        /*0010*/ 	.byte	0x02, 0x03, 0x00, 0x00, 0x02, 0x06, 0x01, 0x00, 0x04, 0x0b, 0x08, 0x00, 0x09, 0x00, 0x00, 0x00
        /*0020*/ 	.byte	0x00, 0x00, 0x00, 0x00


//--------------------- .nv.info._Z10printHellov  --------------------------
	.section	.nv.info._Z10printHellov,"",@"SHT_CUDA_INFO"
	.sectionflags	@""
	.align	4


	//----- nvinfo : EIATTR_CUDA_API_VERSION
	.align		4
        /*0000*/ 	.byte	0x04, 0x37
        /*0002*/ 	.short	(.L_8 - .L_7)
.L_7:
        /*0004*/ 	.word	0x00000082


	//----- nvinfo : EIATTR_SPARSE_MMA_MASK
	.align		4
.L_8:
        /*0008*/ 	.byte	0x03, 0x50
        /*000a*/ 	.short	0x0000


	//----- nvinfo : EIATTR_MAXREG_COUNT
	.align		4
        /*000c*/ 	.byte	0x03, 0x1b
        /*000e*/ 	.short	0x00ff


	//----- nvinfo : EIATTR_EXTERNS
	.align		4
        /*0010*/ 	.byte	0x04, 0x0f
        /*0012*/ 	.short	(.L_10 - .L_9)


	//   ....[0]....
	.align		4
.L_9:
        /*0014*/ 	.word	index@(vprintf)


	//----- nvinfo : EIATTR_MERCURY_ISA_VERSION
	.align		4
.L_10:
        /*0018*/ 	.byte	0x03, 0x5f
        /*001a*/ 	.short	0x0101


	//----- nvinfo : EIATTR_VRC_CTA_INIT_COUNT
	.align		4
        /*001c*/ 	.byte	0x02, 0x4a
	.zero		1
	.zero		1


	//----- nvinfo : EIATTR_SYSCALL_OFFSETS
	.align		4
        /*0020*/ 	.byte	0x04, 0x46
        /*0022*/ 	.short	(.L_12 - .L_11)


	//   ....[0]....
.L_11:
        /*0024*/ 	.word	0x00000110


	//----- nvinfo : EIATTR_EXIT_INSTR_OFFSETS
	.align		4
.L_12:
        /*0028*/ 	.byte	0x04, 0x1c
        /*002a*/ 	.short	(.L_14 - .L_13)


	//   ....[0]....
.L_13:
        /*002c*/ 	.word	0x00000120


	//----- nvinfo : EIATTR_SW_WAR
	.align		4
.L_14:
        /*0030*/ 	.byte	0x04, 0x36
        /*0032*/ 	.short	(.L_16 - .L_15)
.L_15:
        /*0034*/ 	.word	0x00000008
.L_16:


//--------------------- .nv.callgraph             --------------------------
	.section	.nv.callgraph,"",@"SHT_CUDA_CALLGRAPH"
	.align	4
	.sectionentsize	8
	.align		4
        /*0000*/ 	.word	0x00000000
	.align		4
        /*0004*/ 	.word	0xffffffff
	.align		4
        /*0008*/ 	.word	index@(_Z10printHellov)
	.align		4
        /*000c*/ 	.word	index@(vprintf)
	.align		4
        /*0010*/ 	.word	0x00000000
	.align		4
        /*0014*/ 	.word	0xfffffffe
	.align		4
        /*0018*/ 	.word	0x00000000
	.align		4
        /*001c*/ 	.word	0xfffffffd
	.align		4
        /*0020*/ 	.word	0x00000000
	.align		4
        /*0024*/ 	.word	0xfffffffc


//--------------------- .nv.constant4             --------------------------
	.section	.nv.constant4,"a",@progbits
	.align	8
	.align		8
.nv.constant4:
        /*0000*/ 	.dword	vprintf
	.align		8
        /*0008*/ 	.dword	$str


//--------------------- .text._Z10printHellov     --------------------------
	.section	.text._Z10printHellov,"ax",@progbits
	.align	128
        .global         _Z10printHellov
        .type           _Z10printHellov,@function
        .size           _Z10printHellov,(.L_x_2 - _Z10printHellov)
        .other          _Z10printHellov,@"STO_CUDA_ENTRY STV_DEFAULT"
_Z10printHellov:
.text._Z10printHellov:
[----:B------:R-:W0:Y:S01]  /*0000*/  LDC R1, c[0x0][0x37c] ;  /* 0x0000df00ff017b82 */ /* 0x000e220000000800 */
[----:B------:R-:W1:Y:S01]  /*0010*/  S2R R0, SR_TID.X ;  /* 0x0000000000007919 */ /* 0x000e620000002100 */
[----:B------:R-:W2:Y:S06]  /*0020*/  LDCU UR5, c[0x0][0x2fc] ;  /* 0x00005f80ff0577ac */ /* 0x000eac0008000800 */
[----:B------:R-:W1:Y:S01]  /*0030*/  S2UR UR6, SR_CTAID.X ;  /* 0x00000000000679c3 */ /* 0x000e620000002500 */
[----:B------:R-:W-:Y:S01]  /*0040*/  MOV R2, 0x0 ;  /* 0x0000000000027802 */ /* 0x000fe20000000f00 */
[----:B0-----:R-:W-:Y:S01]  /*0050*/  VIADD R1, R1, 0xfffffff8 ;  /* 0xfffffff801017836 */ /* 0x001fe20000000000 */
[----:B------:R-:W0:Y:S05]  /*0060*/  LDCU UR4, c[0x0][0x2f8] ;  /* 0x00005f00ff0477ac */ /* 0x000e2a0008000800 */
[----:B------:R-:W1:Y:S01]  /*0070*/  LDC R3, c[0x0][0x360] ;  /* 0x0000d800ff037b82 */ /* 0x000e620000000800 */
[----:B0-----:R-:W-:-:S05]  /*0080*/  IADD3 R6, P0, PT, R1, UR4, RZ ;  /* 0x0000000401067c10 */ /* 0x001fca000ff1e0ff */
[----:B--2---:R-:W-:Y:S02]  /*0090*/  IMAD.X R7, RZ, RZ, UR5, P0 ;  /* 0x00000005ff077e24 */ /* 0x004fe400080e06ff */
[----:B-1----:R-:W-:Y:S01]  /*00a0*/  IMAD R0, R3, UR6, R0 ;  /* 0x0000000603007c24 */ /* 0x002fe2000f8e0200 */
[----:B------:R-:W0:Y:S01]  /*00b0*/  LDCU.64 UR6, c[0x4][0x8] ;  /* 0x01000100ff0677ac */ /* 0x000e220008000a00 */
[----:B------:R-:W1:Y:S03]  /*00c0*/  LDC.64 R2, c[0x4][R2] ;  /* 0x0100000002027b82 */ /* 0x000e660000000a00 */
[----:B------:R2:W-:Y:S01]  /*00d0*/  STL [R1], R0 ;  /* 0x0000000001007387 */ /* 0x0005e20000100800 */
[----:B0-----:R-:W-:Y:S01]  /*00e0*/  IMAD.U32 R4, RZ, RZ, UR6 ;  /* 0x00000006ff047e24 */ /* 0x001fe2000f8e00ff */
[----:B--2---:R-:W-:-:S07]  /*00f0*/  MOV R5, UR7 ;  /* 0x0000000700057c02 */ /* 0x004fce0008000f00 */
[----:B------:R-:W-:-:S07]  /*0100*/  LEPC R20, `(.L_x_0) ;  /* 0x000000001014794e */ /* 0x000fce0000000000 */
[----:B-1----:R-:W-:Y:S05]  /*0110*/  CALL.ABS.NOINC R2 ;  /* 0x0000000002007343 */ /* 0x002fea0003c00000 */
.L_x_0:
[----:B------:R-:W-:Y:S05]  /*0120*/  EXIT ;  /* 0x000000000000794d */ /* 0x000fea0003800000 */
.L_x_1:
[----:B------:R-:W-:-:S00]  /*0130*/  BRA `(.L_x_1) ;  /* 0xfffffffc00fc7947 */ /* 0x000fc0000383ffff */
[----:B------:R-:W-:-:S00]  /*0140*/  NOP ;  /* 0x0000000000007918 */ /* 0x000fc00000000000 */
        /* <DEDUP_REMOVED lines=11> */
.L_x_2:


//--------------------- .nv.global.init           --------------------------
	.section	.nv.global.init,"aw",@progbits
.nv.global.init:
	.type		$str,@object
	.size		$str,(.L_0 - $str)
$str:
        /*0000*/ 	.byte	0x68, 0x65, 0x6c, 0x6c, 0x6f, 0x20, 0x77, 0x6f, 0x72, 0x6c, 0x64, 0x20, 0x66, 0x72, 0x6f, 0x6d
        /*0010*/ 	.byte	0x20, 0x47, 0x50, 0x55, 0x20, 0x62, 0x79, 0x20, 0x74, 0x68, 0x72, 0x65, 0x61, 0x64, 0x3a, 0x25
        /*0020*/ 	.byte	0x64, 0x0a, 0x00
.L_0:


//--------------------- .nv.shared.reserved.0     --------------------------
	.section	.nv.shared.reserved.0,"aw",@nobits
	.weak		__nv_reservedSMEM_offset_0_alias
	.size		__nv_reservedSMEM_offset_0_alias, 0, 64
	.other		__nv_reservedSMEM_offset_0_alias,@"STO_CUDA_RESERVED_SHARED STV_DEFAULT"
__nv_reservedSMEM_offset_0_alias:
	.zero		0
	.zero		64


//--------------------- .nv.constant0._Z10printHellov --------------------------
	.section	.nv.constant0._Z10printHellov,"a",@progbits
	.sectionflags	@""
	.align	4
.nv.constant0._Z10printHellov:
	.zero		896


//--------------------- SYMBOLS --------------------------

	.type		.nv.reservedSmem.offset0,@object
	.size		.nv.reservedSmem.offset0,0x4
	.type		vprintf,@function
